//
// Generated by NVIDIA NVVM Compiler
//
// Compiler Build ID: CL-36424714
// Cuda compilation tools, release 13.0, V13.0.88
// Based on NVVM 20.0.0
//

.version 9.0
.target sm_100
.address_size 64


.entry _Z7fractaliiiPh(
	.param .u32 _Z7fractaliiiPh_param_0,
	.param .u32 _Z7fractaliiiPh_param_1,
	.param .u32 _Z7fractaliiiPh_param_2,
	.param .u64 .ptr .align 1 _Z7fractaliiiPh_param_3
)
{


	ret;

}


// ===== COMPILED SASS (sm_100) =====

	.target	sm_100

	.elftype	@"ET_EXEC"


//--------------------- .note.nv.tkinfo           --------------------------
	.section	.note.nv.tkinfo,"",@"SHT_NOTE"
	.sectionflags	@"SHF_NOTE_NV_TKINFO"
	.tkinfo
        /*0018*/ 	.word	0x00000002
        /*0030*/ 	.string	""
        /*0030*/ 	.string	"ptxas"
        /*0030*/ 	.string	"Cuda compilation tools, release 13.0, V13.0.88"
        /*0030*/ 	.string	"Build cuda_13.0.r13.0/compiler.36424714_0"
        /*0030*/ 	.string	"-arch sm_100 -m 64 "



//--------------------- .note.nv.cuinfo           --------------------------
	.section	.note.nv.cuinfo,"",@"SHT_NOTE"
	.sectionflags	@"SHF_NOTE_NV_CUINFO"
        /*0018*/ 	.short	0x0002
        /*001a*/ 	.short	0x0064
        /*001c*/ 	.short	0x0082
	.zero		2


//--------------------- .nv.info                  --------------------------
	.section	.nv.info,"",@"SHT_CUDA_INFO"
	.align	4


	//----- nvinfo : EIATTR_REGCOUNT
	.align		4
        /*0000*/ 	.byte	0x04, 0x2f
        /*0002*/ 	.short	(.L_1 - .L_0)
	.align		4
.L_0:
        /*0004*/ 	.word	index@(_Z7fractaliiiPh)
        /*0008*/ 	.word	0x00000004


	//----- nvinfo : EIATTR_FRAME_SIZE
	.align		4
.L_1:
        /*000c*/ 	.byte	0x04, 0x11
        /*000e*/ 	.short	(.L_3 - .L_2)
	.align		4
.L_2:
        /*0010*/ 	.word	index@(_Z7fractaliiiPh)
        /*0014*/ 	.word	0x00000000


	//----- nvinfo : EIATTR_MIN_STACK_SIZE
	.align		4
.L_3:
        /*0018*/ 	.byte	0x04, 0x12
        /*001a*/ 	.short	(.L_5 - .L_4)
	.align		4
.L_4:
        /*001c*/ 	.word	index@(_Z7fractaliiiPh)
        /*0020*/ 	.word	0x00000000
.L_5:


//--------------------- .nv.compat                --------------------------
	.section	.nv.compat,"",@"SHT_CUDA_COMPAT_INFO"
	.align	4
        /*0000*/ 	.byte	0x02, 0x09, 0x00, 0x00, 0x02, 0x02, 0x01, 0x00, 0x02, 0x05, 0x05, 0x00, 0x03, 0x07, 0x01, 0x01
        /*0010*/ 	.byte	0x02, 0x03, 0x00, 0x00, 0x02, 0x06, 0x01, 0x00, 0x04, 0x0b, 0x08, 0x00, 0x09, 0x00, 0x00, 0x00
        /*0020*/ 	.byte	0x00, 0x00, 0x00, 0x00


//--------------------- .nv.info._Z7fractaliiiPh  --------------------------
	.section	.nv.info._Z7fractaliiiPh,"",@"SHT_CUDA_INFO"
	.sectionflags	@""
	.align	4


	//----- nvinfo : EIATTR_CUDA_API_VERSION
	.align		4
        /*0000*/ 	.byte	0x04, 0x37
        /*0002*/ 	.short	(.L_7 - .L_6)
.L_6:
        /*0004*/ 	.word	0x00000082


	//----- nvinfo : EIATTR_KPARAM_INFO
	.align		4
.L_7:
        /*0008*/ 	.byte	0x04, 0x17
        /*000a*/ 	.short	(.L_9 - .L_8)
.L_8:
        /*000c*/ 	.word	0x00000000
        /*0010*/ 	.short	0x0003
        /*0012*/ 	.short	0x0010
        /*0014*/ 	.byte	0x00, 0xf5, 0x21, 0x00


	//----- nvinfo : EIATTR_KPARAM_INFO
	.align		4
.L_9:
        /*0018*/ 	.byte	0x04, 0x17
        /*001a*/ 	.short	(.L_11 - .L_10)
.L_10:
        /*001c*/ 	.word	0x00000000
        /*0020*/ 	.short	0x0002
        /*0022*/ 	.short	0x0008
        /*0024*/ 	.byte	0x00, 0xf0, 0x11, 0x00


	//----- nvinfo : EIATTR_KPARAM_INFO
	.align		4
.L_11:
        /*0028*/ 	.byte	0x04, 0x17
        /*002a*/ 	.short	(.L_13 - .L_12)
.L_12:
        /*002c*/ 	.word	0x00000000
        /*0030*/ 	.short	0x0001
        /*0032*/ 	.short	0x0004
        /*0034*/ 	.byte	0x00, 0xf0, 0x11, 0x00


	//----- nvinfo : EIATTR_KPARAM_INFO
	.align		4
.L_13:
        /*0038*/ 	.byte	0x04, 0x17
        /*003a*/ 	.short	(.L_15 - .L_14)
.L_14:
        /*003c*/ 	.word	0x00000000
        /*0040*/ 	.short	0x0000
        /*0042*/ 	.short	0x0000
        /*0044*/ 	.byte	0x00, 0xf0, 0x11, 0x00


	//----- nvinfo : EIATTR_SPARSE_MMA_MASK
	.align		4
.L_15:
        /*0048*/ 	.byte	0x03, 0x50
        /*004a*/ 	.short	0x0000


	//----- nvinfo : EIATTR_MAXREG_COUNT
	.align		4
        /*004c*/ 	.byte	0x03, 0x1b
        /*004e*/ 	.short	0x00ff


	//----- nvinfo : EIATTR_MERCURY_ISA_VERSION
	.align		4
        /*0050*/ 	.byte	0x03, 0x5f
        /*0052*/ 	.short	0x0101


	//----- nvinfo : EIATTR_VRC_CTA_INIT_COUNT
	.align		4
        /*0054*/ 	.byte	0x02, 0x4a
	.zero		1
	.zero		1


	//----- nvinfo : EIATTR_EXIT_INSTR_OFFSETS
	.align		4
        /*0058*/ 	.byte	0x04, 0x1c
        /*005a*/ 	.short	(.L_17 - .L_16)


	//   ....[0]....
.L_16:
        /*005c*/ 	.word	0x00000010


	//----- nvinfo : EIATTR_CBANK_PARAM_SIZE
	.align		4
.L_17:
        /*0060*/ 	.byte	0x03, 0x19
        /*0062*/ 	.short	0x0018


	//----- nvinfo : EIATTR_PARAM_CBANK
	.align		4
        /*0064*/ 	.byte	0x04, 0x0a
        /*0066*/ 	.short	(.L_19 - .L_18)
	.align		4
.L_18:
        /*0068*/ 	.word	index@(.nv.constant0._Z7fractaliiiPh)
        /*006c*/ 	.short	0x0380
        /*006e*/ 	.short	0x0018


	//----- nvinfo : EIATTR_SW_WAR
	.align		4
.L_19:
        /*0070*/ 	.byte	0x04, 0x36
        /*0072*/ 	.short	(.L_21 - .L_20)
.L_20:
        /*0074*/ 	.word	0x00000008
.L_21:


//--------------------- .nv.callgraph             --------------------------
	.section	.nv.callgraph,"",@"SHT_CUDA_CALLGRAPH"
	.align	4
	.sectionentsize	8
	.align		4
        /*0000*/ 	.word	0x00000000
	.align		4
        /*0004*/ 	.word	0xffffffff
	.align		4
        /*0008*/ 	.word	0x00000000
	.align		4
        /*000c*/ 	.word	0xfffffffe
	.align		4
        /*0010*/ 	.word	0x00000000
	.align		4
        /*0014*/ 	.word	0xfffffffd
	.align		4
        /*0018*/ 	.word	0x00000000
	.align		4
        /*001c*/ 	.word	0xfffffffc


//--------------------- .text._Z7fractaliiiPh     --------------------------
	.section	.text._Z7fractaliiiPh,"ax",@progbits
	.align	128
.text._Z7fractaliiiPh:
        .type           _Z7fractaliiiPh,@function
        .size           _Z7fractaliiiPh,(.L_x_1 - _Z7fractaliiiPh)
        .other          _Z7fractaliiiPh,@"STO_CUDA_ENTRY STV_DEFAULT"
_Z7fractaliiiPh:
[----:B------:R-:W-:Y:S01]  /*0000*/  LDC R1, c[0x0][0x37c] ;  /* 0x0000df00ff017b82 */ /* 0x000fe20000000800 */
[----:B------:R-:W-:Y:S05]  /*0010*/  EXIT ;  /* 0x000000000000794d */ /* 0x000fea0003800000 */
.L_x_0:
[----:B------:R-:W-:-:S00]  /*0020*/  BRA `(.L_x_0) ;  /* 0xfffffffc00fc7947 */ /* 0x000fc0000383ffff */
[----:B------:R-:W-:-:S00]  /*0030*/  NOP ;  /* 0x0000000000007918 */ /* 0x000fc00000000000 */
        /* <DEDUP_REMOVED lines=12> */
.L_x_1:


//--------------------- .nv.shared.reserved.0     --------------------------
	.section	.nv.shared.reserved.0,"aw",@nobits
	.weak		__nv_reservedSMEM_offset_0_alias
	.size		__nv_reservedSMEM_offset_0_alias, 0, 64
	.other		__nv_reservedSMEM_offset_0_alias,@"STO_CUDA_RESERVED_SHARED STV_DEFAULT"
__nv_reservedSMEM_offset_0_alias:
	.zero		0
	.zero		64


//--------------------- .nv.constant0._Z7fractaliiiPh --------------------------
	.section	.nv.constant0._Z7fractaliiiPh,"a",@progbits
	.sectionflags	@""
	.align	4
.nv.constant0._Z7fractaliiiPh:
	.zero		920


//--------------------- SYMBOLS --------------------------

	.type		.nv.reservedSmem.offset0,@object
	.size		.nv.reservedSmem.offset0,0x4
